	.headerflags	@"EF_CUDA_TEXMODE_UNIFIED EF_CUDA_64BIT_ADDRESS EF_CUDA_ACCELERATORS EF_CUDA_SM90 EF_CUDA_VIRTUAL_SM(EF_CUDA_SM90)"
	.elftype	@"ET_EXEC"


//--------------------- .nv.info                  --------------------------
	.section	.nv.info,"",@"SHT_CUDA_INFO"
	.align	4


	//----- nvinfo : EIATTR_REGCOUNT
	.align		4
        /*0000*/ 	.byte	0x04, 0x2f
        /*0002*/ 	.short	(.L_13 - .L_12)
	.align		4
.L_12:
        /*0004*/ 	.word	index@(triton_poi_fused_add_mul_8)
        /*0008*/ 	.word	0x00000030


	//----- nvinfo : EIATTR_MIN_STACK_SIZE
	.align		4
.L_13:
        /*000c*/ 	.byte	0x04, 0x12
        /*000e*/ 	.short	(.L_15 - .L_14)
	.align		4
.L_14:
        /*0010*/ 	.word	index@(triton_poi_fused_add_mul_8)
        /*0014*/ 	.word	0x00000000


	//----- nvinfo : EIATTR_FRAME_SIZE
	.align		4
.L_15:
        /*0018*/ 	.byte	0x04, 0x11
        /*001a*/ 	.short	(.L_17 - .L_16)
	.align		4
.L_16:
        /*001c*/ 	.word	index@(triton_poi_fused_add_mul_8)
        /*0020*/ 	.word	0x00000000


	//----- nvinfo : EIATTR_MIN_STACK_SIZE
	.align		4
.L_17:
        /*0024*/ 	.byte	0x04, 0x12
        /*0026*/ 	.short	(.L_19 - .L_18)
	.align		4
.L_18:
        /*0028*/ 	.word	index@(triton_poi_fused_add_mul_8)
        /*002c*/ 	.word	0x00000000
.L_19:


//--------------------- .nv.info.triton_poi_fused_add_mul_8 --------------------------
	.section	.nv.info.triton_poi_fused_add_mul_8,"",@"SHT_CUDA_INFO"
	.sectionflags	@""
	.align	4


	//----- nvinfo : EIATTR_CUDA_API_VERSION
	.align		4
        /*0000*/ 	.byte	0x04, 0x37
        /*0002*/ 	.short	(.L_21 - .L_20)
.L_20:
        /*0004*/ 	.word	0x0000007c


	//----- nvinfo : EIATTR_KPARAM_INFO
	.align		4
.L_21:
        /*0008*/ 	.byte	0x04, 0x17
        /*000a*/ 	.short	(.L_23 - .L_22)
.L_22:
        /*000c*/ 	.word	0x00000000
        /*0010*/ 	.short	0x0009
        /*0012*/ 	.short	0x0048
        /*0014*/ 	.byte	0x00, 0xf0, 0x11, 0x00


	//----- nvinfo : EIATTR_KPARAM_INFO
	.align		4
.L_23:
        /*0018*/ 	.byte	0x04, 0x17
        /*001a*/ 	.short	(.L_25 - .L_24)
.L_24:
        /*001c*/ 	.word	0x00000000
        /*0020*/ 	.short	0x0008
        /*0022*/ 	.short	0x0040
        /*0024*/ 	.byte	0x00, 0xf4, 0x21, 0x00


	//----- nvinfo : EIATTR_KPARAM_INFO
	.align		4
.L_25:
        /*0028*/ 	.byte	0x04, 0x17
        /*002a*/ 	.short	(.L_27 - .L_26)
.L_26:
        /*002c*/ 	.word	0x00000000
        /*0030*/ 	.short	0x0007
        /*0032*/ 	.short	0x0038
        /*0034*/ 	.byte	0x00, 0xf4, 0x21, 0x00


	//----- nvinfo : EIATTR_KPARAM_INFO
	.align		4
.L_27:
        /*0038*/ 	.byte	0x04, 0x17
        /*003a*/ 	.short	(.L_29 - .L_28)
.L_28:
        /*003c*/ 	.word	0x00000000
        /*0040*/ 	.short	0x0006
        /*0042*/ 	.short	0x0030
        /*0044*/ 	.byte	0x00, 0xf4, 0x21, 0x00


	//----- nvinfo : EIATTR_KPARAM_INFO
	.align		4
.L_29:
        /*0048*/ 	.byte	0x04, 0x17
        /*004a*/ 	.short	(.L_31 - .L_30)
.L_30:
        /*004c*/ 	.word	0x00000000
        /*0050*/ 	.short	0x0005
        /*0052*/ 	.short	0x0028
        /*0054*/ 	.byte	0x00, 0xf4, 0x21, 0x00


	//----- nvinfo : EIATTR_KPARAM_INFO
	.align		4
.L_31:
        /*0058*/ 	.byte	0x04, 0x17
        /*005a*/ 	.short	(.L_33 - .L_32)
.L_32:
        /*005c*/ 	.word	0x00000000
        /*0060*/ 	.short	0x0004
        /*0062*/ 	.short	0x0020
        /*0064*/ 	.byte	0x00, 0xf4, 0x21, 0x00


	//----- nvinfo : EIATTR_KPARAM_INFO
	.align		4
.L_33:
        /*0068*/ 	.byte	0x04, 0x17
        /*006a*/ 	.short	(.L_35 - .L_34)
.L_34:
        /*006c*/ 	.word	0x00000000
        /*0070*/ 	.short	0x0003
        /*0072*/ 	.short	0x0018
        /*0074*/ 	.byte	0x00, 0xf4, 0x21, 0x00


	//----- nvinfo : EIATTR_KPARAM_INFO
	.align		4
.L_35:
        /*0078*/ 	.byte	0x04, 0x17
        /*007a*/ 	.short	(.L_37 - .L_36)
.L_36:
        /*007c*/ 	.word	0x00000000
        /*0080*/ 	.short	0x0002
        /*0082*/ 	.short	0x0010
        /*0084*/ 	.byte	0x00, 0xf4, 0x21, 0x00


	//----- nvinfo : EIATTR_KPARAM_INFO
	.align		4
.L_37:
        /*0088*/ 	.byte	0x04, 0x17
        /*008a*/ 	.short	(.L_39 - .L_38)
.L_38:
        /*008c*/ 	.word	0x00000000
        /*0090*/ 	.short	0x0001
        /*0092*/ 	.short	0x0008
        /*0094*/ 	.byte	0x00, 0xf4, 0x21, 0x00


	//----- nvinfo : EIATTR_KPARAM_INFO
	.align		4
.L_39:
        /*0098*/ 	.byte	0x04, 0x17
        /*009a*/ 	.short	(.L_41 - .L_40)
.L_40:
        /*009c*/ 	.word	0x00000000
        /*00a0*/ 	.short	0x0000
        /*00a2*/ 	.short	0x0000
        /*00a4*/ 	.byte	0x00, 0xf4, 0x21, 0x00


	//----- nvinfo : EIATTR_SPARSE_MMA_MASK
	.align		4
.L_41:
        /*00a8*/ 	.byte	0x03, 0x50
        /*00aa*/ 	.short	0x0000


	//----- nvinfo : EIATTR_MAXREG_COUNT
	.align		4
        /*00ac*/ 	.byte	0x03, 0x1b
        /*00ae*/ 	.short	0x00ff


	//----- nvinfo : EIATTR_EXTERNS
	.align		4
        /*00b0*/ 	.byte	0x04, 0x0f
        /*00b2*/ 	.short	(.L_43 - .L_42)


	//   ....[0]....
	.align		4
.L_42:
        /*00b4*/ 	.word	index@(__assertfail)


	//----- nvinfo : EIATTR_SYSCALL_OFFSETS
	.align		4
.L_43:
        /*00b8*/ 	.byte	0x04, 0x46
        /*00ba*/ 	.short	(.L_45 - .L_44)


	//   ....[0]....
.L_44:
        /*00bc*/ 	.word	0x00000890


	//   ....[1]....
        /*00c0*/ 	.word	0x00000aa0


	//   ....[2]....
        /*00c4*/ 	.word	0x00000d40


	//   ....[3]....
        /*00c8*/ 	.word	0x00000f70


	//----- nvinfo : EIATTR_EXIT_INSTR_OFFSETS
	.align		4
.L_45:
        /*00cc*/ 	.byte	0x04, 0x1c
        /*00ce*/ 	.short	(.L_47 - .L_46)


	//   ....[0]....
.L_46:
        /*00d0*/ 	.word	0x00001260


	//   ....[1]....
        /*00d4*/ 	.word	0x00001280


	//----- nvinfo : EIATTR_REQNTID
	.align		4
.L_47:
        /*00d8*/ 	.byte	0x04, 0x10
        /*00da*/ 	.short	(.L_49 - .L_48)
.L_48:
        /*00dc*/ 	.word	0x00000080
        /*00e0*/ 	.word	0x00000001
        /*00e4*/ 	.word	0x00000001


	//----- nvinfo : EIATTR_CRS_STACK_SIZE
	.align		4
.L_49:
        /*00e8*/ 	.byte	0x04, 0x1e
        /*00ea*/ 	.short	(.L_51 - .L_50)
.L_50:
        /*00ec*/ 	.word	0x00000000


	//----- nvinfo : EIATTR_CBANK_PARAM_SIZE
	.align		4
.L_51:
        /*00f0*/ 	.byte	0x03, 0x19
        /*00f2*/ 	.short	0x004c


	//----- nvinfo : EIATTR_PARAM_CBANK
	.align		4
        /*00f4*/ 	.byte	0x04, 0x0a
        /*00f6*/ 	.short	(.L_53 - .L_52)
	.align		4
.L_52:
        /*00f8*/ 	.word	index@(.nv.constant0.triton_poi_fused_add_mul_8)
        /*00fc*/ 	.short	0x0210
        /*00fe*/ 	.short	0x004c


	//----- nvinfo : EIATTR_SW_WAR
	.align		4
.L_53:
        /*0100*/ 	.byte	0x04, 0x36
        /*0102*/ 	.short	(.L_55 - .L_54)
.L_54:
        /*0104*/ 	.word	0x00000008
.L_55:


//--------------------- .nv.callgraph             --------------------------
	.section	.nv.callgraph,"",@"SHT_CUDA_CALLGRAPH"
	.align	4
	.sectionentsize	8
	.align		4
        /*0000*/ 	.word	0x00000000
	.align		4
        /*0004*/ 	.word	0xffffffff
	.align		4
        /*0008*/ 	.word	index@(triton_poi_fused_add_mul_8)
	.align		4
        /*000c*/ 	.word	index@(__assertfail)
	.align		4
        /*0010*/ 	.word	0x00000000
	.align		4
        /*0014*/ 	.word	0xfffffffe
	.align		4
        /*0018*/ 	.word	0x00000000
	.align		4
        /*001c*/ 	.word	0xfffffffd
	.align		4
        /*0020*/ 	.word	0x00000000
	.align		4
        /*0024*/ 	.word	0xfffffffc


//--------------------- .nv.constant4             --------------------------
	.section	.nv.constant4,"a",@progbits
	.align	8
	.align		8
.nv.constant4:
        /*0000*/ 	.dword	__assertfail
	.align		8
        /*0008*/ 	.dword	assertFunc_3
	.align		8
        /*0010*/ 	.dword	assertFile_3
	.align		8
        /*0018*/ 	.dword	assertMessage_3
	.align		8
        /*0020*/ 	.dword	assertFunc_2
	.align		8
        /*0028*/ 	.dword	assertFile_2
	.align		8
        /*0030*/ 	.dword	assertMessage_2
	.align		8
        /*0038*/ 	.dword	assertFunc_1
	.align		8
        /*0040*/ 	.dword	assertFile_1
	.align		8
        /*0048*/ 	.dword	assertMessage_1
	.align		8
        /*0050*/ 	.dword	assertFunc_0
	.align		8
        /*0058*/ 	.dword	assertFile_0
	.align		8
        /*0060*/ 	.dword	assertMessage_0


//--------------------- .text.triton_poi_fused_add_mul_8 --------------------------
	.section	.text.triton_poi_fused_add_mul_8,"ax",@progbits
	.sectionflags	@"SHF_BARRIERS=1"
	.align	128
        .global         triton_poi_fused_add_mul_8
        .type           triton_poi_fused_add_mul_8,@function
        .size           triton_poi_fused_add_mul_8,(.L_x_5 - triton_poi_fused_add_mul_8)
        .other          triton_poi_fused_add_mul_8,@"STO_CUDA_ENTRY STV_DEFAULT"
triton_poi_fused_add_mul_8:
.text.triton_poi_fused_add_mul_8:
[----:B------:R-:W0:Y:S01]  /*0000*/  LDC R1, c[0x0][0x28] ;  /* 0x00000a00ff017b82 */ /* 0x000e220000000800 */
[----:B------:R-:W1:Y:S01]  /*0010*/  S2R R39, SR_TID.X ;  /* 0x0000000000277919 */ /* 0x000e620000002100 */
[----:B------:R-:W-:Y:S01]  /*0020*/  ULDC.64 UR6, c[0x0][0x220] ;  /* 0x0000880000067ab9 */ /* 0x000fe20000000a00 */
[----:B------:R-:W-:Y:S01]  /*0030*/  ULDC.64 UR4, c[0x0][0x218] ;  /* 0x0000860000047ab9 */ /* 0x000fe20000000a00 */
[----:B------:R-:W-:Y:S01]  /*0040*/  CS2R R36, SRZ ;  /* 0x0000000000247805 */ /* 0x000fe2000001ff00 */
[----:B------:R-:W2:Y:S01]  /*0050*/  S2R R0, SR_CTAID.X ;  /* 0x0000000000007919 */ /* 0x000ea20000002500 */
[----:B------:R-:W-:Y:S02]  /*0060*/  IMAD.MOV.U32 R38, RZ, RZ, RZ ;  /* 0x000000ffff267224 */ /* 0x000fe400078e00ff */
[----:B------:R-:W3:Y:S08]  /*0070*/  LDC.64 R26, c[0x0][0x218] ;  /* 0x00008600ff1a7b82 */ /* 0x000ef00000000a00 */
[----:B------:R-:W4:Y:S08]  /*0080*/  LDC.64 R20, c[0x0][0x250] ;  /* 0x00009400ff147b82 */ /* 0x000f300000000a00 */
[----:B------:R-:W3:Y:S01]  /*0090*/  LDC.64 R28, c[0x0][0x240] ;  /* 0x00009000ff1c7b82 */ /* 0x000ee20000000a00 */
[----:B-1----:R-:W-:-:S05]  /*00a0*/  LOP3.LUT R39, R39, 0x7f, RZ, 0xc0, !PT ;  /* 0x0000007f27277812 */ /* 0x002fca00078ec0ff */
[----:B--2---:R-:W-:-:S04]  /*00b0*/  IMAD R39, R0, 0x80, R39 ;  /* 0x0000008000277824 */ /* 0x004fc800078e0227 */
[C---:B------:R-:W-:Y:S01]  /*00c0*/  IMAD.HI R2, R39.reuse, 0x38e38e39, RZ ;  /* 0x38e38e3927027827 */ /* 0x040fe200078e02ff */
[----:B------:R-:W-:-:S04]  /*00d0*/  ISETP.GE.AND P2, PT, R39, 0x900, PT ;  /* 0x000009002700780c */ /* 0x000fc80003f46270 */
[----:B------:R-:W-:-:S04]  /*00e0*/  SHF.R.U32.HI R3, RZ, 0x1f, R2 ;  /* 0x0000001fff037819 */ /* 0x000fc80000011602 */
[CC--:B------:R-:W-:Y:S02]  /*00f0*/  LEA.HI.SX32 R0, R2.reuse, R3.reuse, 0x1b ;  /* 0x0000000302007211 */ /* 0x0c0fe400078fdaff */
[CC--:B------:R-:W-:Y:S02]  /*0100*/  LEA.HI.SX32 R4, R2.reuse, R3.reuse, 0x1f ;  /* 0x0000000302047211 */ /* 0x0c0fe400078ffaff */
[-C--:B------:R-:W-:Y:S01]  /*0110*/  LEA.HI.SX32 R5, R2, R3.reuse, 0x19 ;  /* 0x0000000302057211 */ /* 0x080fe200078fcaff */
[--C-:B------:R-:W-:Y:S01]  /*0120*/  IMAD R6, R0, -0x90, R39.reuse ;  /* 0xffffff7000067824 */ /* 0x100fe200078e0227 */
[----:B------:R-:W-:Y:S01]  /*0130*/  LEA.HI.SX32 R7, R2, R3, 0x1d ;  /* 0x0000000302077211 */ /* 0x000fe200078feaff */
[----:B------:R-:W-:Y:S01]  /*0140*/  IMAD R2, R4, -0x9, R39 ;  /* 0xfffffff704027824 */ /* 0x000fe200078e0227 */
[----:B------:R-:W-:Y:S01]  /*0150*/  SHF.R.S32.HI R3, RZ, 0x1f, R4 ;  /* 0x0000001fff037819 */ /* 0x000fe20000011404 */
[----:B------:R-:W-:Y:S01]  /*0160*/  IMAD R33, R5, 0x90, R6 ;  /* 0x0000009005217824 */ /* 0x000fe200078e0206 */
[----:B------:R-:W-:Y:S01]  /*0170*/  LEA.HI R8, R7, R7, RZ, 0x2 ;  /* 0x0000000707087211 */ /* 0x000fe200078f10ff */
[----:B------:R-:W-:Y:S01]  /*0180*/  IMAD R9, R5, 0x120, RZ ;  /* 0x0000012005097824 */ /* 0x000fe200078e02ff */
[----:B------:R-:W-:-:S02]  /*0190*/  LEA.HI R6, R3, R4, RZ, 0x4 ;  /* 0x0000000403067211 */ /* 0x000fc400078f20ff */
[----:B------:R-:W-:Y:S02]  /*01a0*/  LEA.HI R5, R3, R4, RZ, 0x2 ;  /* 0x0000000403057211 */ /* 0x000fe400078f10ff */
[----:B------:R-:W-:Y:S01]  /*01b0*/  LOP3.LUT R3, R6, 0x7ffffff0, RZ, 0xc0, !PT ;  /* 0x7ffffff006037812 */ /* 0x000fe200078ec0ff */
[----:B------:R-:W-:Y:S01]  /*01c0*/  IMAD.IADD R6, R2, 0x1, R9 ;  /* 0x0000000102067824 */ /* 0x000fe200078e0209 */
[----:B------:R-:W-:Y:S02]  /*01d0*/  LOP3.LUT R8, R8, 0x1ffffffc, RZ, 0xc0, !PT ;  /* 0x1ffffffc08087812 */ /* 0x000fe400078ec0ff */
[----:B------:R-:W-:Y:S01]  /*01e0*/  LOP3.LUT R5, R5, 0x7ffffffc, RZ, 0xc0, !PT ;  /* 0x7ffffffc05057812 */ /* 0x000fe200078ec0ff */
[C---:B------:R-:W-:Y:S01]  /*01f0*/  IMAD.IADD R3, R4.reuse, 0x1, -R3 ;  /* 0x0000000104037824 */ /* 0x040fe200078e0a03 */
[----:B------:R-:W-:Y:S01]  /*0200*/  SHF.R.S32.HI R10, RZ, 0x1f, R2 ;  /* 0x0000001fff0a7819 */ /* 0x000fe20000011402 */
[----:B------:R-:W-:Y:S01]  /*0210*/  IMAD.IADD R8, R7, 0x1, -R8 ;  /* 0x0000000107087824 */ /* 0x000fe200078e0a08 */
[----:B------:R-:W-:Y:S01]  /*0220*/  IADD3 R24, P0, R2, R9, RZ ;  /* 0x0000000902187210 */ /* 0x000fe20007f1e0ff */
[----:B------:R-:W-:-:S02]  /*0230*/  IMAD.IADD R5, R4, 0x1, -R5 ;  /* 0x0000000104057824 */ /* 0x000fc400078e0a05 */
[----:B------:R-:W-:Y:S01]  /*0240*/  IMAD R3, R3, 0x12, RZ ;  /* 0x0000001203037824 */ /* 0x000fe200078e02ff */
[----:B------:R-:W-:Y:S01]  /*0250*/  LEA.HI.X.SX32 R10, R9, R10, 0x1, P0 ;  /* 0x0000000a090a7211 */ /* 0x000fe200000f0eff */
[----:B------:R-:W-:Y:S02]  /*0260*/  IMAD R8, R8, 0x48, RZ ;  /* 0x0000004808087824 */ /* 0x000fe400078e02ff */
[----:B------:R-:W-:Y:S01]  /*0270*/  IMAD R5, R5, 0x12, RZ ;  /* 0x0000001205057824 */ /* 0x000fe200078e02ff */
[----:B------:R-:W-:Y:S01]  /*0280*/  IADD3 R44, P3, R3, R24, RZ ;  /* 0x00000018032c7210 */ /* 0x000fe20007f7e0ff */
[----:B------:R-:W-:Y:S01]  /*0290*/  IMAD.IADD R11, R3, 0x1, R6 ;  /* 0x00000001030b7824 */ /* 0x000fe200078e0206 */
[----:B------:R-:W-:Y:S02]  /*02a0*/  SHF.R.S32.HI R7, RZ, 0x1f, R8 ;  /* 0x0000001fff077819 */ /* 0x000fe40000011408 */
[--C-:B------:R-:W-:Y:S01]  /*02b0*/  IADD3 R24, P0, P1, R8, R24, R5.reuse ;  /* 0x0000001808187210 */ /* 0x100fe2000791e005 */
[----:B------:R-:W-:Y:S01]  /*02c0*/  IMAD.SHL.U32 R16, R44, 0x4, RZ ;  /* 0x000000042c107824 */ /* 0x000fe200078e00ff */
[----:B------:R-:W-:-:S02]  /*02d0*/  IADD3 R15, R8, R6, R5 ;  /* 0x00000006080f7210 */ /* 0x000fc40007ffe005 */
[-C--:B------:R-:W-:Y:S02]  /*02e0*/  LEA.HI.X.SX32 R9, R3, R10.reuse, 0x1, P3 ;  /* 0x0000000a03097211 */ /* 0x080fe400018f0eff */
[----:B------:R-:W-:Y:S02]  /*02f0*/  SHF.R.S32.HI R8, RZ, 0x1f, R5 ;  /* 0x0000001fff087819 */ /* 0x000fe40000011405 */
[C-C-:B------:R-:W-:Y:S02]  /*0300*/  SHF.L.U64.HI R12, R44.reuse, 0x2, R9.reuse ;  /* 0x000000022c0c7819 */ /* 0x140fe40000010209 */
[----:B------:R-:W-:Y:S02]  /*0310*/  IADD3.X R7, R7, R10, R8, P0, P1 ;  /* 0x0000000a07077210 */ /* 0x000fe400007e2408 */
[----:B------:R-:W-:Y:S02]  /*0320*/  SHF.L.U64.HI R14, R44, 0x3, R9 ;  /* 0x000000032c0e7819 */ /* 0x000fe40000010209 */
[----:B------:R-:W1:Y:S01]  /*0330*/  LDC.64 R8, c[0x0][0x228] ;  /* 0x00008a00ff087b82 */ /* 0x000e620000000a00 */
[----:B------:R-:W-:-:S02]  /*0340*/  IADD3 R4, P4, R16, UR6, RZ ;  /* 0x0000000610047c10 */ /* 0x000fc4000ff9e0ff */
[----:B------:R-:W-:Y:S02]  /*0350*/  IADD3 R2, P3, R16, UR4, RZ ;  /* 0x0000000410027c10 */ /* 0x000fe4000ff7e0ff */
[----:B------:R-:W-:Y:S01]  /*0360*/  IADD3.X R5, R12, UR7, RZ, P4, !PT ;  /* 0x000000070c057c10 */ /* 0x000fe2000a7fe4ff */
[----:B------:R-:W-:Y:S01]  /*0370*/  ULDC.64 UR6, c[0x0][0x238] ;  /* 0x00008e0000067ab9 */ /* 0x000fe20000000a00 */
[----:B------:R-:W-:Y:S01]  /*0380*/  IADD3.X R3, R12, UR5, RZ, P3, !PT ;  /* 0x000000050c037c10 */ /* 0x000fe20009ffe4ff */
[----:B------:R-:W-:Y:S01]  /*0390*/  IMAD.SHL.U32 R44, R44, 0x8, RZ ;  /* 0x000000082c2c7824 */ /* 0x000fe200078e00ff */
[----:B------:R-:W-:Y:S01]  /*03a0*/  IADD3 R16, P0, R16, UR6, RZ ;  /* 0x0000000610107c10 */ /* 0x000fe2000ff1e0ff */
[----:B------:R-:W-:Y:S01]  /*03b0*/  ULDC.64 UR4, c[0x0][0x208] ;  /* 0x0000820000047ab9 */ /* 0x000fe20000000a00 */
[----:B------:R-:W-:Y:S01]  /*03c0*/  SHF.L.U64.HI R10, R24, 0x3, R7 ;  /* 0x00000003180a7819 */ /* 0x000fe20000010207 */
[----:B------:R2:W5:Y:S01]  /*03d0*/  @!P2 LDG.E.EL R37, desc[UR4][R4.64+0x24] ;  /* 0x000024040425a981 */ /* 0x000562000c2e1900 */
[----:B------:R-:W-:-:S02]  /*03e0*/  IADD3.X R17, R12, UR7, RZ, P0, !PT ;  /* 0x000000070c117c10 */ /* 0x000fc400087fe4ff */
[----:B------:R-:W-:Y:S01]  /*03f0*/  CS2R R12, SRZ ;  /* 0x00000000000c7805 */ /* 0x000fe2000001ff00 */
[----:B------:R-:W-:Y:S01]  /*0400*/  ULDC.64 UR6, c[0x0][0x248] ;  /* 0x0000920000067ab9 */ /* 0x000fe20000000a00 */
[----:B------:R1:W5:Y:S01]  /*0410*/  @!P2 LDG.E.EL R38, desc[UR4][R2.64+0x24] ;  /* 0x000024040226a981 */ /* 0x000362000c2e1900 */
[----:B------:R-:W-:Y:S01]  /*0420*/  IADD3 R18, P0, R44, UR6, RZ ;  /* 0x000000062c127c10 */ /* 0x000fe2000ff1e0ff */
[----:B------:R-:W-:Y:S01]  /*0430*/  IMAD.SHL.U32 R24, R24, 0x8, RZ ;  /* 0x0000000818187824 */ /* 0x000fe200078e00ff */
[----:B------:R-:W3:Y:S01]  /*0440*/  LDC.64 R6, c[0x0][0x248] ;  /* 0x00009200ff067b82 */ /* 0x000ee20000000a00 */
[----:B------:R-:W-:Y:S01]  /*0450*/  CS2R R30, SRZ ;  /* 0x00000000001e7805 */ /* 0x000fe2000001ff00 */
[----:B-1----:R-:W-:Y:S01]  /*0460*/  IMAD.WIDE R8, R33, 0x8, R8 ;  /* 0x0000000821087825 */ /* 0x002fe200078e0208 */
[----:B------:R1:W5:Y:S05]  /*0470*/  @!P2 LDG.E.EL R36, desc[UR4][R16.64+0x24] ;  /* 0x000024041024a981 */ /* 0x00036a000c2e1900 */
[----:B--2---:R-:W2:Y:S01]  /*0480*/  LDC.64 R4, c[0x0][0x220] ;  /* 0x00008800ff047b82 */ /* 0x004ea20000000a00 */
[----:B------:R-:W4:Y:S01]  /*0490*/  @!P2 LDG.E.EL.64 R12, desc[UR4][R8.64] ;  /* 0x00000004080ca981 */ /* 0x000f22000c2e1b00 */
[----:B------:R-:W-:-:S06]  /*04a0*/  IADD3.X R19, R14, UR7, RZ, P0, !PT ;  /* 0x000000070e137c10 */ /* 0x000fcc00087fe4ff */
[----:B0-----:R-:W0:Y:S01]  /*04b0*/  LDC.64 R2, c[0x0][0x238] ;  /* 0x00008e00ff027b82 */ /* 0x001e220000000a00 */
[----:B------:R-:W-:-:S04]  /*04c0*/  IADD3 R42, P0, R24, UR6, RZ ;  /* 0x00000006182a7c10 */ /* 0x000fc8000ff1e0ff */
[----:B------:R-:W-:Y:S01]  /*04d0*/  IADD3.X R43, R10, UR7, RZ, P0, !PT ;  /* 0x000000070a2b7c10 */ /* 0x000fe200087fe4ff */
[----:B------:R-:W-:Y:S02]  /*04e0*/  ULDC.64 UR6, c[0x0][0x250] ;  /* 0x0000940000067ab9 */ /* 0x000fe40000000a00 */
[----:B------:R-:W-:Y:S02]  /*04f0*/  IADD3 R44, P0, R44, UR6, RZ ;  /* 0x000000062c2c7c10 */ /* 0x000fe4000ff1e0ff */
[----:B------:R-:W-:Y:S02]  /*0500*/  CS2R R22, SRZ ;  /* 0x0000000000167805 */ /* 0x000fe4000001ff00 */
[----:B------:R-:W-:Y:S02]  /*0510*/  CS2R R34, SRZ ;  /* 0x0000000000227805 */ /* 0x000fe4000001ff00 */
[----:B-1----:R-:W-:Y:S02]  /*0520*/  CS2R R16, SRZ ;  /* 0x0000000000107805 */ /* 0x002fe4000001ff00 */
[----:B------:R-:W-:Y:S01]  /*0530*/  IADD3.X R45, R14, UR7, RZ, P0, !PT ;  /* 0x000000070e2d7c10 */ /* 0x000fe200087fe4ff */
[C---:B---3--:R-:W-:Y:S01]  /*0540*/  IMAD.WIDE R26, R11.reuse, 0x4, R26 ;  /* 0x000000040b1a7825 */ /* 0x048fe200078e021a */
[----:B------:R-:W-:Y:S01]  /*0550*/  IADD3 R24, P0, R24, UR6, RZ ;  /* 0x0000000618187c10 */ /* 0x000fe2000ff1e0ff */
[----:B------:R0:W5:Y:S03]  /*0560*/  @!P2 LDG.E.EL.64 R30, desc[UR4][R42.64+0x48] ;  /* 0x000048042a1ea981 */ /* 0x000166000c2e1b00 */
[----:B------:R-:W-:Y:S01]  /*0570*/  IADD3.X R25, R10, UR7, RZ, P0, !PT ;  /* 0x000000070a197c10 */ /* 0x000fe200087fe4ff */
[C---:B--2---:R-:W-:Y:S01]  /*0580*/  IMAD.WIDE R40, R11.reuse, 0x4, R4 ;  /* 0x000000040b287825 */ /* 0x044fe200078e0204 */
[----:B------:R1:W5:Y:S03]  /*0590*/  @!P2 LDG.E.EL.64 R22, desc[UR4][R18.64+0x48] ;  /* 0x000048041216a981 */ /* 0x000366000c2e1b00 */
[C---:B------:R-:W-:Y:S01]  /*05a0*/  IMAD.WIDE R4, R11.reuse, 0x8, R6 ;  /* 0x000000080b047825 */ /* 0x040fe200078e0206 */
[----:B------:R2:W5:Y:S03]  /*05b0*/  @!P2 LDG.E.EL.64 R16, desc[UR4][R24.64+0x48] ;  /* 0x000048041810a981 */ /* 0x000566000c2e1b00 */
[----:B0-----:R-:W-:Y:S01]  /*05c0*/  IMAD.WIDE R42, R11, 0x4, R2 ;  /* 0x000000040b2a7825 */ /* 0x001fe200078e0202 */
[----:B------:R0:W5:Y:S01]  /*05d0*/  @!P2 LDG.E.EL R35, desc[UR4][R26.64] ;  /* 0x000000041a23a981 */ /* 0x000162000c2e1900 */
[----:B------:R-:W-:-:S02]  /*05e0*/  CS2R R2, SRZ ;  /* 0x0000000000027805 */ /* 0x000fc4000001ff00 */
[----:B----4-:R-:W-:Y:S01]  /*05f0*/  IMAD.WIDE R10, R11, 0x8, R20 ;  /* 0x000000080b0a7825 */ /* 0x010fe200078e0214 */
[----:B-1----:R-:W-:-:S03]  /*0600*/  CS2R R18, SRZ ;  /* 0x0000000000127805 */ /* 0x002fc6000001ff00 */
[----:B------:R-:W-:Y:S01]  /*0610*/  IMAD.WIDE R28, R33, 0x8, R28 ;  /* 0x00000008211c7825 */ /* 0x000fe200078e021c */
[----:B------:R-:W-:Y:S02]  /*0620*/  CS2R R32, SRZ ;  /* 0x0000000000207805 */ /* 0x000fe4000001ff00 */
[----:B--2---:R-:W-:Y:S02]  /*0630*/  CS2R R24, SRZ ;  /* 0x0000000000187805 */ /* 0x004fe4000001ff00 */
[----:B0-----:R-:W-:Y:S01]  /*0640*/  CS2R R26, SRZ ;  /* 0x00000000001a7805 */ /* 0x001fe2000001ff00 */
[C---:B------:R-:W-:Y:S01]  /*0650*/  IMAD.WIDE R6, R15.reuse, 0x8, R6 ;  /* 0x000000080f067825 */ /* 0x040fe200078e0206 */
[----:B------:R-:W5:Y:S03]  /*0660*/  @!P2 LDG.E.EL.64 R18, desc[UR4][R44.64+0x48] ;  /* 0x000048042c12a981 */ /* 0x000f66000c2e1b00 */
[----:B------:R-:W-:Y:S01]  /*0670*/  IMAD.WIDE R20, R15, 0x8, R20 ;  /* 0x000000080f147825 */ /* 0x000fe200078e0214 */
[----:B------:R-:W-:Y:S01]  /*0680*/  CS2R R14, SRZ ;  /* 0x00000000000e7805 */ /* 0x000fe2000001ff00 */
[----:B------:R-:W5:Y:S04]  /*0690*/  @!P2 LDG.E.EL.64 R2, desc[UR4][R28.64] ;  /* 0x000000041c02a981 */ /* 0x000f68000c2e1b00 */
[----:B------:R-:W5:Y:S04]  /*06a0*/  @!P2 LDG.E.EL.64 R32, desc[UR4][R6.64] ;  /* 0x000000040620a981 */ /* 0x000f68000c2e1b00 */
[----:B------:R-:W5:Y:S04]  /*06b0*/  @!P2 LDG.E.EL.64 R14, desc[UR4][R4.64] ;  /* 0x00000004040ea981 */ /* 0x000f68000c2e1b00 */
[----:B------:R-:W5:Y:S04]  /*06c0*/  @!P2 LDG.E.EL.64 R24, desc[UR4][R10.64] ;  /* 0x000000040a18a981 */ /* 0x000f68000c2e1b00 */
[----:B------:R-:W5:Y:S01]  /*06d0*/  @!P2 LDG.E.EL.64 R26, desc[UR4][R20.64] ;  /* 0x00000004141aa981 */ /* 0x000f62000c2e1b00 */
[----:B------:R-:W-:-:S03]  /*06e0*/  HFMA2.MMA R9, -RZ, RZ, 0, 0 ;  /* 0x00000000ff097435 */ /* 0x000fc600000001ff */
[----:B------:R0:W5:Y:S07]  /*06f0*/  @!P2 LDG.E.EL R34, desc[UR4][R40.64] ;  /* 0x000000042822a981 */ /* 0x00016e000c2e1900 */
[----:B------:R1:W5:Y:S01]  /*0700*/  @!P2 LDG.E.EL R9, desc[UR4][R42.64] ;  /* 0x000000042a09a981 */ /* 0x000362000c2e1900 */
[----:B0-----:R-:W-:Y:S02]  /*0710*/  IADD3 R41, P1, R12, 0x24, RZ ;  /* 0x000000240c297810 */ /* 0x001fe40007f3e0ff */
[----:B------:R-:W-:-:S03]  /*0720*/  ISETP.GE.AND P0, PT, R13, RZ, PT ;  /* 0x000000ff0d00720c */ /* 0x000fc60003f06270 */
[----:B-1----:R-:W-:Y:S01]  /*0730*/  IMAD.X R43, RZ, RZ, R13, P1 ;  /* 0x000000ffff2b7224 */ /* 0x002fe200008e060d */
[----:B------:R-:W-:-:S04]  /*0740*/  SEL R40, R41, R12, !P0 ;  /* 0x0000000c29287207 */ /* 0x000fc80004000000 */
[----:B------:R-:W-:Y:S02]  /*0750*/  SEL R41, R43, R13, !P0 ;  /* 0x0000000d2b297207 */ /* 0x000fe40004000000 */
[----:B------:R-:W-:Y:S02]  /*0760*/  ISETP.GT.AND P0, PT, R39, 0x8ff, PT ;  /* 0x000008ff2700780c */ /* 0x000fe40003f04270 */
[----:B------:R-:W-:-:S04]  /*0770*/  ISETP.LT.U32.AND P1, PT, R40, 0x24, PT ;  /* 0x000000242800780c */ /* 0x000fc80003f21070 */
[----:B------:R-:W-:-:S13]  /*0780*/  ISETP.LT.U32.OR.EX P1, PT, R41, RZ, P0, P1 ;  /* 0x000000ff2900720c */ /* 0x000fda0000721510 */
[----:B------:R-:W-:Y:S05]  /*0790*/  @P1 BRA `(.L_x_0) ;  /* 0x0000000000401947 */ /* 0x000fea0003800000 */
[----:B------:R-:W-:Y:S01]  /*07a0*/  MOV R28, 0x0 ;  /* 0x00000000001c7802 */ /* 0x000fe20000000f00 */
[----:B------:R-:W-:Y:S01]  /*07b0*/  ULDC.64 UR6, c[0x4][0x60] ;  /* 0x0100180000067ab9 */ /* 0x000fe20000000a00 */
[----:B------:R-:W-:Y:S01]  /*07c0*/  ULDC.64 UR8, c[0x4][0x50] ;  /* 0x0100140000087ab9 */ /* 0x000fe20000000a00 */
[----:B------:R-:W-:Y:S01]  /*07d0*/  IMAD.U32 R4, RZ, RZ, UR6 ;  /* 0x00000006ff047e24 */ /* 0x000fe2000f8e00ff */
[----:B------:R-:W-:Y:S01]  /*07e0*/  MOV R12, 0x1 ;  /* 0x00000001000c7802 */ /* 0x000fe20000000f00 */
[----:B------:R-:W-:Y:S01]  /*07f0*/  IMAD.U32 R5, RZ, RZ, UR7 ;  /* 0x00000007ff057e24 */ /* 0x000fe2000f8e00ff */
[----:B------:R-:W0:Y:S01]  /*0800*/  LDC.64 R28, c[0x4][R28] ;  /* 0x010000001c1c7b82 */ /* 0x000e220000000a00 */
[----:B------:R-:W-:Y:S01]  /*0810*/  ULDC.64 UR6, c[0x4][0x58] ;  /* 0x0100160000067ab9 */ /* 0x000fe20000000a00 */
[----:B------:R-:W-:-:S07]  /*0820*/  IMAD.U32 R10, RZ, RZ, UR8 ;  /* 0x00000008ff0a7e24 */ /* 0x000fce000f8e00ff */
[----:B------:R-:W-:Y:S01]  /*0830*/  LEPC R20, `(.L_x_0) ;  /* 0x000000006014794e */ /* 0x000fe20000000000 */
[----:B------:R-:W-:Y:S02]  /*0840*/  IMAD.U32 R6, RZ, RZ, UR6 ;  /* 0x00000006ff067e24 */ /* 0x000fe4000f8e00ff */
[----:B------:R-:W-:Y:S02]  /*0850*/  IMAD.U32 R7, RZ, RZ, UR7 ;  /* 0x00000007ff077e24 */ /* 0x000fe4000f8e00ff */
[----:B------:R-:W-:Y:S02]  /*0860*/  IMAD.U32 R11, RZ, RZ, UR9 ;  /* 0x00000009ff0b7e24 */ /* 0x000fe4000f8e00ff */
[----:B------:R-:W-:Y:S02]  /*0870*/  IMAD.MOV.U32 R8, RZ, RZ, 0x3e ;  /* 0x0000003eff087424 */ /* 0x000fe400078e00ff */
[----:B------:R-:W-:-:S07]  /*0880*/  IMAD.MOV.U32 R13, RZ, RZ, RZ ;  /* 0x000000ffff0d7224 */ /* 0x000fce00078e00ff */
[----:B0----5:R-:W-:Y:S05]  /*0890*/  CALL.ABS.NOINC R28 ;  /* 0x000000001c007343 */ /* 0x021fea0003c00000 */
.L_x_0:
[----:B------:R-:W0:Y:S01]  /*08a0*/  LDC.64 R28, c[0x0][0x230] ;  /* 0x00008c00ff1c7b82 */ /* 0x000e220000000a00 */
[----:B------:R-:W-:Y:S02]  /*08b0*/  IMAD R7, R0, 0x24, RZ ;  /* 0x0000002400077824 */ /* 0x000fe400078e02ff */
[----:B------:R-:W-:Y:S01]  /*08c0*/  IMAD.MOV.U32 R0, RZ, RZ, RZ ;  /* 0x000000ffff007224 */ /* 0x000fe200078e00ff */
[----:B------:R-:W-:Y:S05]  /*08d0*/  WARPSYNC.ALL ;  /* 0x0000000000007948 */ /* 0x000fea0003800000 */
[----:B------:R-:W-:Y:S01]  /*08e0*/  BAR.SYNC.DEFER_BLOCKING 0x0 ;  /* 0x0000000000007b1d */ /* 0x000fe20000010000 */
[----:B0-----:R-:W-:-:S04]  /*08f0*/  LEA R4, P1, R40, R28, 0x2 ;  /* 0x0000001c28047211 */ /* 0x001fc800078210ff */
[----:B------:R-:W-:-:S03]  /*0900*/  LEA.HI.X R5, R40, R29, R41, 0x2, P1 ;  /* 0x0000001d28057211 */ /* 0x000fc600008f1429 */
[----:B------:R-:W-:-:S05]  /*0910*/  IMAD.WIDE R4, R7, 0x4, R4 ;  /* 0x0000000407047825 */ /* 0x000fca00078e0204 */
[----:B------:R0:W0:Y:S01]  /*0920*/  @!P2 LDG.E.EL R0, desc[UR4][R4.64] ;  /* 0x000000040400a981 */ /* 0x000022000c2e1900 */
[----:B-----5:R-:W-:Y:S02]  /*0930*/  IADD3 R7, P3, R2, 0x24, RZ ;  /* 0x0000002402077810 */ /* 0x020fe40007f7e0ff */
[----:B------:R-:W-:-:S03]  /*0940*/  ISETP.GE.AND P1, PT, R3, RZ, PT ;  /* 0x000000ff0300720c */ /* 0x000fc60003f26270 */
[----:B------:R-:W-:Y:S01]  /*0950*/  IMAD.X R41, RZ, RZ, R3, P3 ;  /* 0x000000ffff297224 */ /* 0x000fe200018e0603 */
[----:B------:R-:W-:-:S04]  /*0960*/  SEL R40, R7, R2, !P1 ;  /* 0x0000000207287207 */ /* 0x000fc80004800000 */
[----:B------:R-:W-:Y:S02]  /*0970*/  SEL R41, R41, R3, !P1 ;  /* 0x0000000329297207 */ /* 0x000fe40004800000 */
[----:B------:R-:W-:-:S04]  /*0980*/  ISETP.LT.U32.AND P1, PT, R40, 0x24, PT ;  /* 0x000000242800780c */ /* 0x000fc80003f21070 */
[----:B------:R-:W-:-:S13]  /*0990*/  ISETP.LT.U32.OR.EX P1, PT, R41, RZ, P0, P1 ;  /* 0x000000ff2900720c */ /* 0x000fda0000721510 */
[----:B0-----:R-:W-:Y:S05]  /*09a0*/  @P1 BRA `(.L_x_1) ;  /* 0x0000000000401947 */ /* 0x001fea0003800000 */
[----:B------:R-:W-:Y:S01]  /*09b0*/  MOV R2, 0x0 ;  /* 0x0000000000027802 */ /* 0x000fe20000000f00 */
[----:B------:R-:W-:Y:S01]  /*09c0*/  ULDC.64 UR6, c[0x4][0x48] ;  /* 0x0100120000067ab9 */ /* 0x000fe20000000a00 */
[----:B------:R-:W-:Y:S01]  /*09d0*/  ULDC.64 UR8, c[0x4][0x38] ;  /* 0x01000e0000087ab9 */ /* 0x000fe20000000a00 */
[----:B------:R-:W-:Y:S01]  /*09e0*/  IMAD.U32 R4, RZ, RZ, UR6 ;  /* 0x00000006ff047e24 */ /* 0x000fe2000f8e00ff */
[----:B------:R-:W-:Y:S01]  /*09f0*/  MOV R11, UR9 ;  /* 0x00000009000b7c02 */ /* 0x000fe20008000f00 */
[----:B------:R-:W-:Y:S01]  /*0a00*/  IMAD.U32 R5, RZ, RZ, UR7 ;  /* 0x00000007ff057e24 */ /* 0x000fe2000f8e00ff */
[----:B------:R-:W0:Y:S01]  /*0a10*/  LDC.64 R2, c[0x4][R2] ;  /* 0x0100000002027b82 */ /* 0x000e220000000a00 */
[----:B------:R-:W-:Y:S01]  /*0a20*/  ULDC.64 UR6, c[0x4][0x40] ;  /* 0x0100100000067ab9 */ /* 0x000fe20000000a00 */
[----:B------:R-:W-:-:S07]  /*0a30*/  IMAD.U32 R10, RZ, RZ, UR8 ;  /* 0x00000008ff0a7e24 */ /* 0x000fce000f8e00ff */
[----:B------:R-:W-:Y:S01]  /*0a40*/  LEPC R20, `(.L_x_1) ;  /* 0x000000006014794e */ /* 0x000fe20000000000 */
[----:B------:R-:W-:Y:S02]  /*0a50*/  IMAD.U32 R6, RZ, RZ, UR6 ;  /* 0x00000006ff067e24 */ /* 0x000fe4000f8e00ff */
[----:B------:R-:W-:Y:S02]  /*0a60*/  IMAD.U32 R7, RZ, RZ, UR7 ;  /* 0x00000007ff077e24 */ /* 0x000fe4000f8e00ff */
[----:B------:R-:W-:Y:S02]  /*0a70*/  IMAD.MOV.U32 R8, RZ, RZ, 0x4d ;  /* 0x0000004dff087424 */ /* 0x000fe400078e00ff */
[----:B------:R-:W-:Y:S02]  /*0a80*/  IMAD.MOV.U32 R12, RZ, RZ, 0x1 ;  /* 0x00000001ff0c7424 */ /* 0x000fe400078e00ff */
[----:B------:R-:W-:-:S07]  /*0a90*/  IMAD.MOV.U32 R13, RZ, RZ, RZ ;  /* 0x000000ffff0d7224 */ /* 0x000fce00078e00ff */
[----:B0-----:R-:W-:Y:S05]  /*0aa0*/  CALL.ABS.NOINC R2 ;  /* 0x0000000002007343 */ /* 0x001fea0003c00000 */
.L_x_1:
[----:B------:R-:W-:Y:S01]  /*0ab0*/  IMAD.HI R2, R39, 0x38e38e39, RZ ;  /* 0x38e38e3927027827 */ /* 0x000fe200078e02ff */
[----:B------:R-:W-:Y:S05]  /*0ac0*/  WARPSYNC.ALL ;  /* 0x0000000000007948 */ /* 0x000fea0003800000 */
[----:B------:R-:W-:Y:S01]  /*0ad0*/  BAR.SYNC.DEFER_BLOCKING 0x0 ;  /* 0x0000000000007b1d */ /* 0x000fe20000010000 */
[----:B------:R-:W-:-:S04]  /*0ae0*/  SHF.R.U32.HI R3, RZ, 0x1f, R2 ;  /* 0x0000001fff037819 */ /* 0x000fc80000011602 */
[----:B------:R-:W-:-:S05]  /*0af0*/  LEA.HI.SX32 R3, R2, R3, 0x1b ;  /* 0x0000000302037211 */ /* 0x000fca00078fdaff */
[----:B------:R-:W-:Y:S01]  /*0b00*/  IMAD R5, R3, 0x24, RZ ;  /* 0x0000002403057824 */ /* 0x000fe200078e02ff */
[----:B------:R-:W-:-:S03]  /*0b10*/  LEA R3, P1, R40, R28, 0x2 ;  /* 0x0000001c28037211 */ /* 0x000fc600078210ff */
[C---:B------:R-:W-:Y:S01]  /*0b20*/  IMAD.SHL.U32 R42, R5.reuse, 0x4, RZ ;  /* 0x00000004052a7824 */ /* 0x040fe200078e00ff */
[----:B------:R-:W-:Y:S02]  /*0b30*/  SHF.R.S32.HI R2, RZ, 0x1f, R5 ;  /* 0x0000001fff027819 */ /* 0x000fe40000011405 */
[----:B------:R-:W-:Y:S02]  /*0b40*/  LEA.HI.X R40, R40, R29, R41, 0x2, P1 ;  /* 0x0000001d28287211 */ /* 0x000fe400008f1429 */
[----:B------:R-:W-:Y:S02]  /*0b50*/  SHF.L.U64.HI R41, R5, 0x2, R2 ;  /* 0x0000000205297819 */ /* 0x000fe40000010202 */
[----:B------:R-:W-:-:S05]  /*0b60*/  IADD3 R2, P1, R42, R3, RZ ;  /* 0x000000032a027210 */ /* 0x000fca0007f3e0ff */
[----:B------:R-:W-:Y:S02]  /*0b70*/  IMAD.X R3, R41, 0x1, R40, P1 ;  /* 0x0000000129037824 */ /* 0x000fe400008e0628 */
[----:B------:R-:W-:-:S06]  /*0b80*/  IMAD.MOV.U32 R40, RZ, RZ, RZ ;  /* 0x000000ffff287224 */ /* 0x000fcc00078e00ff */
[----:B------:R0:W5:Y:S01]  /*0b90*/  @!P2 LDG.E.EL R40, desc[UR4][R2.64] ;  /* 0x000000040228a981 */ /* 0x000162000c2e1900 */
[----:B------:R-:W-:Y:S02]  /*0ba0*/  IMAD R7, R33, 0x6, RZ ;  /* 0x0000000621077824 */ /* 0x000fe400078e02ff */
[----:B------:R-:W-:-:S04]  /*0bb0*/  IMAD.WIDE.U32 R32, R32, 0x6, R30 ;  /* 0x0000000620207825 */ /* 0x000fc800078e001e */
[----:B------:R-:W-:Y:S01]  /*0bc0*/  IMAD.IADD R7, R33, 0x1, R7 ;  /* 0x0000000121077824 */ /* 0x000fe200078e0207 */
[----:B------:R-:W-:-:S04]  /*0bd0*/  IADD3 R5, P3, R32, 0x24, RZ ;  /* 0x0000002420057810 */ /* 0x000fc80007f7e0ff */
[----:B------:R-:W-:Y:S01]  /*0be0*/  ISETP.GE.AND P1, PT, R7, RZ, PT ;  /* 0x000000ff0700720c */ /* 0x000fe20003f26270 */
[----:B------:R-:W-:-:S03]  /*0bf0*/  IMAD.X R4, RZ, RZ, R7, P3 ;  /* 0x000000ffff047224 */ /* 0x000fc600018e0607 */
[----:B------:R-:W-:Y:S02]  /*0c00*/  SEL R32, R5, R32, !P1 ;  /* 0x0000002005207207 */ /* 0x000fe40004800000 */
[----:B------:R-:W-:Y:S02]  /*0c10*/  SEL R30, R4, R7, !P1 ;  /* 0x00000007041e7207 */ /* 0x000fe40004800000 */
[----:B------:R-:W-:-:S04]  /*0c20*/  ISETP.LT.U32.AND P1, PT, R32, 0x24, PT ;  /* 0x000000242000780c */ /* 0x000fc80003f21070 */
[----:B------:R-:W-:-:S13]  /*0c30*/  ISETP.LT.U32.OR.EX P1, PT, R30, RZ, P0, P1 ;  /* 0x000000ff1e00720c */ /* 0x000fda0000721510 */
[----:B0-----:R-:W-:Y:S05]  /*0c40*/  @P1 BRA `(.L_x_2) ;  /* 0x0000000000401947 */ /* 0x001fea0003800000 */
[----:B------:R-:W-:Y:S01]  /*0c50*/  MOV R2, 0x0 ;  /* 0x0000000000027802 */ /* 0x000fe20000000f00 */
[----:B------:R-:W-:Y:S01]  /*0c60*/  ULDC.64 UR6, c[0x4][0x30] ;  /* 0x01000c0000067ab9 */ /* 0x000fe20000000a00 */
[----:B------:R-:W-:Y:S01]  /*0c70*/  ULDC.64 UR8, c[0x4][0x20] ;  /* 0x0100080000087ab9 */ /* 0x000fe20000000a00 */
[----:B------:R-:W-:Y:S01]  /*0c80*/  MOV R4, UR6 ;  /* 0x0000000600047c02 */ /* 0x000fe20008000f00 */
[----:B------:R-:W-:Y:S01]  /*0c90*/  IMAD.U32 R5, RZ, RZ, UR7 ;  /* 0x00000007ff057e24 */ /* 0x000fe2000f8e00ff */
[----:B------:R-:W-:Y:S01]  /*0ca0*/  ULDC.64 UR6, c[0x4][0x28] ;  /* 0x01000a0000067ab9 */ /* 0x000fe20000000a00 */
[----:B------:R-:W0:Y:S01]  /*0cb0*/  LDC.64 R2, c[0x4][R2] ;  /* 0x0100000002027b82 */ /* 0x000e220000000a00 */
[----:B------:R-:W-:-:S07]  /*0cc0*/  IMAD.U32 R6, RZ, RZ, UR6 ;  /* 0x00000006ff067e24 */ /* 0x000fce000f8e00ff */
[----:B------:R-:W-:Y:S01]  /*0cd0*/  LEPC R20, `(.L_x_2) ;  /* 0x000000007014794e */ /* 0x000fe20000000000 */
[----:B------:R-:W-:Y:S02]  /*0ce0*/  IMAD.U32 R7, RZ, RZ, UR7 ;  /* 0x00000007ff077e24 */ /* 0x000fe4000f8e00ff */
[----:B------:R-:W-:Y:S02]  /*0cf0*/  IMAD.U32 R10, RZ, RZ, UR8 ;  /* 0x00000008ff0a7e24 */ /* 0x000fe4000f8e00ff */
[----:B------:R-:W-:Y:S02]  /*0d00*/  IMAD.U32 R11, RZ, RZ, UR9 ;  /* 0x00000009ff0b7e24 */ /* 0x000fe4000f8e00ff */
[----:B------:R-:W-:Y:S02]  /*0d10*/  IMAD.MOV.U32 R8, RZ, RZ, 0x5e ;  /* 0x0000005eff087424 */ /* 0x000fe400078e00ff */
[----:B------:R-:W-:Y:S02]  /*0d20*/  IMAD.MOV.U32 R12, RZ, RZ, 0x1 ;  /* 0x00000001ff0c7424 */ /* 0x000fe400078e00ff */
[----:B------:R-:W-:-:S07]  /*0d30*/  IMAD.MOV.U32 R13, RZ, RZ, RZ ;  /* 0x000000ffff0d7224 */ /* 0x000fce00078e00ff */
[----:B0----5:R-:W-:Y:S05]  /*0d40*/  CALL.ABS.NOINC R2 ;  /* 0x0000000002007343 */ /* 0x021fea0003c00000 */
.L_x_2:
[----:B------:R-:W-:Y:S05]  /*0d50*/  WARPSYNC.ALL ;  /* 0x0000000000007948 */ /* 0x000fea0003800000 */
[----:B------:R-:W-:Y:S01]  /*0d60*/  BAR.SYNC.DEFER_BLOCKING 0x0 ;  /* 0x0000000000007b1d */ /* 0x000fe20000010000 */
[----:B------:R-:W-:-:S04]  /*0d70*/  LEA R3, P1, R32, R28, 0x2 ;  /* 0x0000001c20037211 */ /* 0x000fc800078210ff */
[----:B------:R-:W-:Y:S01]  /*0d80*/  LEA.HI.X R32, R32, R29, R30, 0x2, P1 ;  /* 0x0000001d20207211 */ /* 0x000fe200008f141e */
[----:B------:R-:W-:Y:S01]  /*0d90*/  IMAD.MOV.U32 R30, RZ, RZ, RZ ;  /* 0x000000ffff1e7224 */ /* 0x000fe200078e00ff */
[----:B------:R-:W-:-:S04]  /*0da0*/  IADD3 R2, P1, R3, R42, RZ ;  /* 0x0000002a03027210 */ /* 0x000fc80007f3e0ff */
[----:B------:R-:W-:-:S05]  /*0db0*/  IADD3.X R3, R32, R41, RZ, P1, !PT ;  /* 0x0000002920037210 */ /* 0x000fca0000ffe4ff */
        /* <DEDUP_REMOVED lines=27> */
[----:B0----5:R-:W-:Y:S05]  /*0f70*/  CALL.ABS.NOINC R2 ;  /* 0x0000000002007343 */ /* 0x021fea0003c00000 */
.L_x_3:
[----:B------:R-:W-:Y:S05]  /*0f80*/  WARPSYNC.ALL ;  /* 0x0000000000007948 */ /* 0x000fea0003800000 */
[----:B------:R-:W-:Y:S01]  /*0f90*/  BAR.SYNC.DEFER_BLOCKING 0x0 ;  /* 0x0000000000007b1d */ /* 0x000fe20000010000 */
[----:B------:R-:W-:-:S04]  /*0fa0*/  LEA R43, P0, R26, R28, 0x2 ;  /* 0x0000001c1a2b7211 */ /* 0x000fc800078010ff */
[----:B------:R-:W-:Y:S01]  /*0fb0*/  LEA.HI.X R2, R26, R29, R16, 0x2, P0 ;  /* 0x0000001d1a027211 */ /* 0x000fe200000f1410 */
[----:B------:R-:W0:Y:S01]  /*0fc0*/  F2I.S64.TRUNC R8, R9 ;  /* 0x0000000900087311 */ /* 0x000e22000020d900 */
[----:B------:R-:W-:Y:S01]  /*0fd0*/  IADD3 R42, P0, R43, R42, RZ ;  /* 0x0000002a2b2a7210 */ /* 0x000fe20007f1e0ff */
[----:B------:R-:W1:Y:S04]  /*0fe0*/  LDC.64 R4, c[0x0][0x210] ;  /* 0x00008400ff047b82 */ /* 0x000e680000000a00 */
[----:B------:R-:W-:Y:S02]  /*0ff0*/  IMAD.X R43, R2, 0x1, R41, P0 ;  /* 0x00000001022b7824 */ /* 0x000fe400000e0629 */
[----:B------:R-:W-:-:S06]  /*1000*/  IMAD.MOV.U32 R2, RZ, RZ, RZ ;  /* 0x000000ffff027224 */ /* 0x000fcc00078e00ff */
[----:B------:R-:W2:Y:S01]  /*1010*/  @!P2 LDG.E.EL R2, desc[UR4][R42.64] ;  /* 0x000000042a02a981 */ /* 0x000ea2000c2e1900 */
[----:B------:R-:W3:Y:S01]  /*1020*/  F2I.S64.TRUNC R12, R36 ;  /* 0x00000024000c7311 */ /* 0x000ee2000020d900 */
[----:B-1----:R-:W-:-:S07]  /*1030*/  IMAD.WIDE R4, R39, 0x4, R4 ;  /* 0x0000000427047825 */ /* 0x002fce00078e0204 */
[----:B------:R-:W-:Y:S08]  /*1040*/  F2I.S64.TRUNC R6, R35 ;  /* 0x0000002300067311 */ /* 0x000ff0000020d900 */
[----:B------:R-:W-:Y:S08]  /*1050*/  F2I.S64.TRUNC R10, R38 ;  /* 0x00000026000a7311 */ /* 0x000ff0000020d900 */
[----:B0-----:R-:W0:Y:S08]  /*1060*/  I2F.S64 R3, R8 ;  /* 0x0000000800037312 */ /* 0x001e300000301400 */
[----:B---3--:R-:W1:Y:S01]  /*1070*/  I2F.S64 R12, R12 ;  /* 0x0000000c000c7312 */ /* 0x008e620000301400 */
[----:B0-----:R-:W-:-:S07]  /*1080*/  FADD R3, -R3, R34 ;  /* 0x0000002203037221 */ /* 0x001fce0000000100 */
[----:B------:R-:W0:Y:S01]  /*1090*/  I2F.S64 R7, R6 ;  /* 0x0000000600077312 */ /* 0x000e220000301400 */
[----:B------:R-:W-:Y:S01]  /*10a0*/  FADD R3, R3, 1 ;  /* 0x3f80000003037421 */ /* 0x000fe20000000000 */
[----:B-1----:R-:W-:-:S06]  /*10b0*/  FADD R16, -R12, R37 ;  /* 0x000000250c107221 */ /* 0x002fcc0000000100 */
[----:B------:R-:W1:Y:S01]  /*10c0*/  I2F.S64 R10, R10 ;  /* 0x0000000a000a7312 */ /* 0x000e620000301400 */
[----:B------:R-:W-:Y:S01]  /*10d0*/  FADD R16, R16, 1 ;  /* 0x3f80000010107421 */ /* 0x000fe20000000000 */
[----:B0-----:R-:W-:-:S06]  /*10e0*/  FADD R7, R7, -R34 ;  /* 0x8000002207077221 */ /* 0x001fcc0000000000 */
[----:B------:R-:W0:Y:S01]  /*10f0*/  I2F.S64 R15, R14 ;  /* 0x0000000e000f7312 */ /* 0x000e220000301400 */
[----:B------:R-:W-:Y:S01]  /*1100*/  FMUL R3, R3, R16 ;  /* 0x0000001003037220 */ /* 0x000fe20000400000 */
[----:B------:R-:W-:-:S03]  /*1110*/  FADD R7, R7, 1 ;  /* 0x3f80000007077421 */ /* 0x000fc60000000000 */
[----:B-----5:R-:W-:Y:S01]  /*1120*/  FMUL R40, R3, R40 ;  /* 0x0000002803287220 */ /* 0x020fe20000400000 */
[----:B-1----:R-:W-:Y:S02]  /*1130*/  FADD R6, R10, -R37 ;  /* 0x800000250a067221 */ /* 0x002fe40000000000 */
[----:B------:R-:W1:Y:S02]  /*1140*/  I2F.S64 R22, R22 ;  /* 0x0000001600167312 */ /* 0x000e640000301400 */
[----:B------:R-:W-:Y:S01]  /*1150*/  FADD R6, R6, 1 ;  /* 0x3f80000006067421 */ /* 0x000fe20000000000 */
[----:B0-----:R-:W-:-:S05]  /*1160*/  FADD R8, R15, -R34 ;  /* 0x800000220f087221 */ /* 0x001fca0000000000 */
[----:B------:R-:W0:Y:S01]  /*1170*/  I2F.S64 R25, R24 ;  /* 0x0000001800197312 */ /* 0x000e220000301400 */
[----:B------:R-:W-:Y:S01]  /*1180*/  FMUL R7, R7, R6 ;  /* 0x0000000607077220 */ /* 0x000fe20000400000 */
[----:B------:R-:W-:-:S03]  /*1190*/  FADD R8, R8, 1 ;  /* 0x3f80000008087421 */ /* 0x000fc60000000000 */
[----:B------:R-:W-:Y:S01]  /*11a0*/  FFMA R0, R7, R0, R40 ;  /* 0x0000000007007223 */ /* 0x000fe20000000028 */
[----:B-1----:R-:W-:Y:S02]  /*11b0*/  FADD R9, -R22, R37 ;  /* 0x0000002516097221 */ /* 0x002fe40000000100 */
[----:B------:R-:W1:Y:S02]  /*11c0*/  I2F.S64 R18, R18 ;  /* 0x0000001200127312 */ /* 0x000e640000301400 */
[----:B------:R-:W-:Y:S01]  /*11d0*/  FADD R9, R9, 1 ;  /* 0x3f80000009097421 */ /* 0x000fe20000000000 */
[----:B0-----:R-:W-:-:S03]  /*11e0*/  FADD R14, -R25, R34 ;  /* 0x00000022190e7221 */ /* 0x001fc60000000100 */
[----:B------:R-:W-:Y:S01]  /*11f0*/  FMUL R9, R8, R9 ;  /* 0x0000000908097220 */ /* 0x000fe20000400000 */
[----:B------:R-:W-:-:S03]  /*1200*/  FADD R14, R14, 1 ;  /* 0x3f8000000e0e7421 */ /* 0x000fc60000000000 */
[----:B------:R-:W-:Y:S01]  /*1210*/  FFMA R30, R9, R30, R0 ;  /* 0x0000001e091e7223 */ /* 0x000fe20000000000 */
[----:B-1----:R-:W-:-:S04]  /*1220*/  FADD R37, R18, -R37 ;  /* 0x8000002512257221 */ /* 0x002fc80000000000 */
[----:B------:R-:W-:-:S04]  /*1230*/  FADD R37, R37, 1 ;  /* 0x3f80000025257421 */ /* 0x000fc80000000000 */
[----:B------:R-:W-:-:S04]  /*1240*/  FMUL R37, R14, R37 ;  /* 0x000000250e257220 */ /* 0x000fc80000400000 */
[----:B--2---:R-:W-:Y:S01]  /*1250*/  FFMA R37, R37, R2, R30 ;  /* 0x0000000225257223 */ /* 0x004fe2000000001e */
[----:B------:R-:W-:Y:S06]  /*1260*/  @P2 EXIT ;  /* 0x000000000000294d */ /* 0x000fec0003800000 */
[----:B------:R-:W-:Y:S01]  /*1270*/  STG.E desc[UR4][R4.64], R37 ;  /* 0x0000002504007986 */ /* 0x000fe2000c101904 */
[----:B------:R-:W-:Y:S05]  /*1280*/  EXIT ;  /* 0x000000000000794d */ /* 0x000fea0003800000 */
.L_x_4:
[----:B------:R-:W-:-:S00]  /*1290*/  BRA `(.L_x_4) ;  /* 0xfffffffc00fc7947 */ /* 0x000fc0000383ffff */
[----:B------:R-:W-:-:S00]  /*12a0*/  NOP ;  /* 0x0000000000007918 */ /* 0x000fc00000000000 */
        /* <DEDUP_REMOVED lines=13> */
.L_x_5:


//--------------------- .nv.global.init           --------------------------
	.section	.nv.global.init,"aw",@progbits
.nv.global.init:
	.type		assertFunc_1,@object
	.size		assertFunc_1,(assertFunc_3 - assertFunc_1)
assertFunc_1:
        /*0000*/ 	.byte	0x75, 0x6e, 0x6b, 0x6e, 0x6f, 0x77, 0x6e, 0x00
	.type		assertFunc_3,@object
	.size		assertFunc_3,(assertFunc_2 - assertFunc_3)
assertFunc_3:
        /*0008*/ 	.byte	0x75, 0x6e, 0x6b, 0x6e, 0x6f, 0x77, 0x6e, 0x00
	.type		assertFunc_2,@object
	.size		assertFunc_2,(assertFunc_0 - assertFunc_2)
assertFunc_2:
        /*0010*/ 	.byte	0x75, 0x6e, 0x6b, 0x6e, 0x6f, 0x77, 0x6e, 0x00
	.type		assertFunc_0,@object
	.size		assertFunc_0,(assertMessage_3 - assertFunc_0)
assertFunc_0:
        /*0018*/ 	.byte	0x75, 0x6e, 0x6b, 0x6e, 0x6f, 0x77, 0x6e, 0x00
	.type		assertMessage_3,@object
	.size		assertMessage_3,(assertMessage_1 - assertMessage_3)
assertMessage_3:
        /*0020*/ 	.byte	0x69, 0x6e, 0x64, 0x65, 0x78, 0x20, 0x6f, 0x75, 0x74, 0x20, 0x6f, 0x66, 0x20, 0x62, 0x6f, 0x75
        /*0030*/ 	.byte	0x6e, 0x64, 0x73, 0x3a, 0x20, 0x30, 0x20, 0x3c, 0x3d, 0x20, 0x74, 0x6d, 0x70, 0x37, 0x37, 0x20
        /*0040*/ 	.byte	0x3c, 0x20, 0x33, 0x36, 0x00
	.type		assertMessage_1,@object
	.size		assertMessage_1,(assertMessage_0 - assertMessage_1)
assertMessage_1:
        /*0045*/ 	.byte	0x69, 0x6e, 0x64, 0x65, 0x78, 0x20, 0x6f, 0x75, 0x74, 0x20, 0x6f, 0x66, 0x20, 0x62, 0x6f, 0x75
        /*0055*/ 	.byte	0x6e, 0x64, 0x73, 0x3a, 0x20, 0x30, 0x20, 0x3c, 0x3d, 0x20, 0x74, 0x6d, 0x70, 0x33, 0x36, 0x20
        /*0065*/ 	.byte	0x3c, 0x20, 0x33, 0x36, 0x00
	.type		assertMessage_0,@object
	.size		assertMessage_0,(assertMessage_2 - assertMessage_0)
assertMessage_0:
        /*006a*/ 	.byte	0x69, 0x6e, 0x64, 0x65, 0x78, 0x20, 0x6f, 0x75, 0x74, 0x20, 0x6f, 0x66, 0x20, 0x62, 0x6f, 0x75
        /*007a*/ 	.byte	0x6e, 0x64, 0x73, 0x3a, 0x20, 0x30, 0x20, 0x3c, 0x3d, 0x20, 0x74, 0x6d, 0x70, 0x31, 0x38, 0x20
        /*008a*/ 	.byte	0x3c, 0x20, 0x33, 0x36, 0x00
	.type		assertMessage_2,@object
	.size		assertMessage_2,(assertFile_0 - assertMessage_2)
assertMessage_2:
        /*008f*/ 	.byte	0x69, 0x6e, 0x64, 0x65, 0x78, 0x20, 0x6f, 0x75, 0x74, 0x20, 0x6f, 0x66, 0x20, 0x62, 0x6f, 0x75
        /*009f*/ 	.byte	0x6e, 0x64, 0x73, 0x3a, 0x20, 0x30, 0x20, 0x3c, 0x3d, 0x20, 0x74, 0x6d, 0x70, 0x35, 0x37, 0x20
        /*00af*/ 	.byte	0x3c, 0x20, 0x33, 0x36, 0x00
	.type		assertFile_0,@object
	.size		assertFile_0,(assertFile_2 - assertFile_0)
assertFile_0:
        /*00b4*/ 	.byte	0x69, 0x6e, 0x64, 0x75, 0x63, 0x74, 0x6f, 0x72, 0x5f, 0x63, 0x61, 0x63, 0x68, 0x65, 0x2f, 0x67
        /*00c4*/ 	.byte	0x34, 0x2f, 0x63, 0x67, 0x34, 0x70, 0x63, 0x37, 0x61, 0x70, 0x35, 0x76, 0x36, 0x79, 0x6a, 0x70
        /*00d4*/ 	.byte	0x79, 0x79, 0x68, 0x7a, 0x33, 0x7a, 0x6b, 0x79, 0x66, 0x6d, 0x6e, 0x37, 0x6f, 0x62, 0x76, 0x63
        /*00e4*/ 	.byte	0x61, 0x68, 0x34, 0x33, 0x7a, 0x70, 0x6f, 0x36, 0x6b, 0x68, 0x33, 0x70, 0x74, 0x6c, 0x63, 0x79
        /*00f4*/ 	.byte	0x6a, 0x70, 0x6c, 0x7a, 0x70, 0x35, 0x2e, 0x70, 0x79, 0x00
	.type		assertFile_2,@object
	.size		assertFile_2,(assertFile_1 - assertFile_2)
assertFile_2:
        /*00fe*/ 	.byte	0x69, 0x6e, 0x64, 0x75, 0x63, 0x74, 0x6f, 0x72, 0x5f, 0x63, 0x61, 0x63, 0x68, 0x65, 0x2f, 0x67
        /*010e*/ 	.byte	0x34, 0x2f, 0x63, 0x67, 0x34, 0x70, 0x63, 0x37, 0x61, 0x70, 0x35, 0x76, 0x36, 0x79, 0x6a, 0x70
        /*011e*/ 	.byte	0x79, 0x79, 0x68, 0x7a, 0x33, 0x7a, 0x6b, 0x79, 0x66, 0x6d, 0x6e, 0x37, 0x6f, 0x62, 0x76, 0x63
        /*012e*/ 	.byte	0x61, 0x68, 0x34, 0x33, 0x7a, 0x70, 0x6f, 0x36, 0x6b, 0x68, 0x33, 0x70, 0x74, 0x6c, 0x63, 0x79
        /*013e*/ 	.byte	0x6a, 0x70, 0x6c, 0x7a, 0x70, 0x35, 0x2e, 0x70, 0x79, 0x00
	.type		assertFile_1,@object
	.size		assertFile_1,(assertFile_3 - assertFile_1)
assertFile_1:
        /*0148*/ 	.byte	0x69, 0x6e, 0x64, 0x75, 0x63, 0x74, 0x6f, 0x72, 0x5f, 0x63, 0x61, 0x63, 0x68, 0x65, 0x2f, 0x67
        /*0158*/ 	.byte	0x34, 0x2f, 0x63, 0x67, 0x34, 0x70, 0x63, 0x37, 0x61, 0x70, 0x35, 0x76, 0x36, 0x79, 0x6a, 0x70
        /*0168*/ 	.byte	0x79, 0x79, 0x68, 0x7a, 0x33, 0x7a, 0x6b, 0x79, 0x66, 0x6d, 0x6e, 0x37, 0x6f, 0x62, 0x76, 0x63
        /*0178*/ 	.byte	0x61, 0x68, 0x34, 0x33, 0x7a, 0x70, 0x6f, 0x36, 0x6b, 0x68, 0x33, 0x70, 0x74, 0x6c, 0x63, 0x79
        /*0188*/ 	.byte	0x6a, 0x70, 0x6c, 0x7a, 0x70, 0x35, 0x2e, 0x70, 0x79, 0x00
	.type		assertFile_3,@object
	.size		assertFile_3,(.L_1 - assertFile_3)
assertFile_3:
        /*0192*/ 	.byte	0x69, 0x6e, 0x64, 0x75, 0x63, 0x74, 0x6f, 0x72, 0x5f, 0x63, 0x61, 0x63, 0x68, 0x65, 0x2f, 0x67
        /*01a2*/ 	.byte	0x34, 0x2f, 0x63, 0x67, 0x34, 0x70, 0x63, 0x37, 0x61, 0x70, 0x35, 0x76, 0x36, 0x79, 0x6a, 0x70
        /*01b2*/ 	.byte	0x79, 0x79, 0x68, 0x7a, 0x33, 0x7a, 0x6b, 0x79, 0x66, 0x6d, 0x6e, 0x37, 0x6f, 0x62, 0x76, 0x63
        /*01c2*/ 	.byte	0x61, 0x68, 0x34, 0x33, 0x7a, 0x70, 0x6f, 0x36, 0x6b, 0x68, 0x33, 0x70, 0x74, 0x6c, 0x63, 0x79
        /*01d2*/ 	.byte	0x6a, 0x70, 0x6c, 0x7a, 0x70, 0x35, 0x2e, 0x70, 0x79, 0x00
.L_1:


//--------------------- .nv.constant0.triton_poi_fused_add_mul_8 --------------------------
	.section	.nv.constant0.triton_poi_fused_add_mul_8,"a",@progbits
	.sectionflags	@""
	.align	4
.nv.constant0.triton_poi_fused_add_mul_8:
	.zero		604


//--------------------- SYMBOLS --------------------------

	.type		__assertfail,@function
